	.headerflags	@"EF_CUDA_TEXMODE_UNIFIED EF_CUDA_64BIT_ADDRESS EF_CUDA_ACCELERATORS EF_CUDA_SM90 EF_CUDA_VIRTUAL_SM(EF_CUDA_SM90)"
	.elftype	@"ET_EXEC"


//--------------------- .nv.info                  --------------------------
	.section	.nv.info,"",@"SHT_CUDA_INFO"
	.align	4


	//----- nvinfo : EIATTR_REGCOUNT
	.align		4
        /*0000*/ 	.byte	0x04, 0x2f
        /*0002*/ 	.short	(.L_1 - .L_0)
	.align		4
.L_0:
        /*0004*/ 	.word	index@(triton_poi_fused_add_relu_threshold_backward_11)
        /*0008*/ 	.word	0x00000010


	//----- nvinfo : EIATTR_MIN_STACK_SIZE
	.align		4
.L_1:
        /*000c*/ 	.byte	0x04, 0x12
        /*000e*/ 	.short	(.L_3 - .L_2)
	.align		4
.L_2:
        /*0010*/ 	.word	index@(triton_poi_fused_add_relu_threshold_backward_11)
        /*0014*/ 	.word	0x00000000


	//----- nvinfo : EIATTR_FRAME_SIZE
	.align		4
.L_3:
        /*0018*/ 	.byte	0x04, 0x11
        /*001a*/ 	.short	(.L_5 - .L_4)
	.align		4
.L_4:
        /*001c*/ 	.word	index@(triton_poi_fused_add_relu_threshold_backward_11)
        /*0020*/ 	.word	0x00000000


	//----- nvinfo : EIATTR_MIN_STACK_SIZE
	.align		4
.L_5:
        /*0024*/ 	.byte	0x04, 0x12
        /*0026*/ 	.short	(.L_7 - .L_6)
	.align		4
.L_6:
        /*0028*/ 	.word	index@(triton_poi_fused_add_relu_threshold_backward_11)
        /*002c*/ 	.word	0x00000000
.L_7:


//--------------------- .nv.info.triton_poi_fused_add_relu_threshold_backward_11 --------------------------
	.section	.nv.info.triton_poi_fused_add_relu_threshold_backward_11,"",@"SHT_CUDA_INFO"
	.sectionflags	@""
	.align	4


	//----- nvinfo : EIATTR_CUDA_API_VERSION
	.align		4
        /*0000*/ 	.byte	0x04, 0x37
        /*0002*/ 	.short	(.L_9 - .L_8)
.L_8:
        /*0004*/ 	.word	0x0000007c


	//----- nvinfo : EIATTR_KPARAM_INFO
	.align		4
.L_9:
        /*0008*/ 	.byte	0x04, 0x17
        /*000a*/ 	.short	(.L_11 - .L_10)
.L_10:
        /*000c*/ 	.word	0x00000000
        /*0010*/ 	.short	0x0004
        /*0012*/ 	.short	0x0020
        /*0014*/ 	.byte	0x00, 0xf0, 0x11, 0x00


	//----- nvinfo : EIATTR_KPARAM_INFO
	.align		4
.L_11:
        /*0018*/ 	.byte	0x04, 0x17
        /*001a*/ 	.short	(.L_13 - .L_12)
.L_12:
        /*001c*/ 	.word	0x00000000
        /*0020*/ 	.short	0x0003
        /*0022*/ 	.short	0x0018
        /*0024*/ 	.byte	0x00, 0xf4, 0x21, 0x00


	//----- nvinfo : EIATTR_KPARAM_INFO
	.align		4
.L_13:
        /*0028*/ 	.byte	0x04, 0x17
        /*002a*/ 	.short	(.L_15 - .L_14)
.L_14:
        /*002c*/ 	.word	0x00000000
        /*0030*/ 	.short	0x0002
        /*0032*/ 	.short	0x0010
        /*0034*/ 	.byte	0x00, 0xf4, 0x21, 0x00


	//----- nvinfo : EIATTR_KPARAM_INFO
	.align		4
.L_15:
        /*0038*/ 	.byte	0x04, 0x17
        /*003a*/ 	.short	(.L_17 - .L_16)
.L_16:
        /*003c*/ 	.word	0x00000000
        /*0040*/ 	.short	0x0001
        /*0042*/ 	.short	0x0008
        /*0044*/ 	.byte	0x00, 0xf4, 0x21, 0x00


	//----- nvinfo : EIATTR_KPARAM_INFO
	.align		4
.L_17:
        /*0048*/ 	.byte	0x04, 0x17
        /*004a*/ 	.short	(.L_19 - .L_18)
.L_18:
        /*004c*/ 	.word	0x00000000
        /*0050*/ 	.short	0x0000
        /*0052*/ 	.short	0x0000
        /*0054*/ 	.byte	0x00, 0xf4, 0x21, 0x00


	//----- nvinfo : EIATTR_SPARSE_MMA_MASK
	.align		4
.L_19:
        /*0058*/ 	.byte	0x03, 0x50
        /*005a*/ 	.short	0x0000


	//----- nvinfo : EIATTR_MAXREG_COUNT
	.align		4
        /*005c*/ 	.byte	0x03, 0x1b
        /*005e*/ 	.short	0x00ff


	//----- nvinfo : EIATTR_EXIT_INSTR_OFFSETS
	.align		4
        /*0060*/ 	.byte	0x04, 0x1c
        /*0062*/ 	.short	(.L_21 - .L_20)


	//   ....[0]....
.L_20:
        /*0064*/ 	.word	0x000001a0


	//----- nvinfo : EIATTR_REQNTID
	.align		4
.L_21:
        /*0068*/ 	.byte	0x04, 0x10
        /*006a*/ 	.short	(.L_23 - .L_22)
.L_22:
        /*006c*/ 	.word	0x00000080
        /*0070*/ 	.word	0x00000001
        /*0074*/ 	.word	0x00000001


	//----- nvinfo : EIATTR_CBANK_PARAM_SIZE
	.align		4
.L_23:
        /*0078*/ 	.byte	0x03, 0x19
        /*007a*/ 	.short	0x0024


	//----- nvinfo : EIATTR_PARAM_CBANK
	.align		4
        /*007c*/ 	.byte	0x04, 0x0a
        /*007e*/ 	.short	(.L_25 - .L_24)
	.align		4
.L_24:
        /*0080*/ 	.word	index@(.nv.constant0.triton_poi_fused_add_relu_threshold_backward_11)
        /*0084*/ 	.short	0x0210
        /*0086*/ 	.short	0x0024


	//----- nvinfo : EIATTR_SW_WAR
	.align		4
.L_25:
        /*0088*/ 	.byte	0x04, 0x36
        /*008a*/ 	.short	(.L_27 - .L_26)
.L_26:
        /*008c*/ 	.word	0x00000008
.L_27:


//--------------------- .nv.callgraph             --------------------------
	.section	.nv.callgraph,"",@"SHT_CUDA_CALLGRAPH"
	.align	4
	.sectionentsize	8
	.align		4
        /*0000*/ 	.word	0x00000000
	.align		4
        /*0004*/ 	.word	0xffffffff
	.align		4
        /*0008*/ 	.word	0x00000000
	.align		4
        /*000c*/ 	.word	0xfffffffe
	.align		4
        /*0010*/ 	.word	0x00000000
	.align		4
        /*0014*/ 	.word	0xfffffffd
	.align		4
        /*0018*/ 	.word	0x00000000
	.align		4
        /*001c*/ 	.word	0xfffffffc


//--------------------- .text.triton_poi_fused_add_relu_threshold_backward_11 --------------------------
	.section	.text.triton_poi_fused_add_relu_threshold_backward_11,"ax",@progbits
	.align	128
        .global         triton_poi_fused_add_relu_threshold_backward_11
        .type           triton_poi_fused_add_relu_threshold_backward_11,@function
        .size           triton_poi_fused_add_relu_threshold_backward_11,(.L_x_1 - triton_poi_fused_add_relu_threshold_backward_11)
        .other          triton_poi_fused_add_relu_threshold_backward_11,@"STO_CUDA_ENTRY STV_DEFAULT"
triton_poi_fused_add_relu_threshold_backward_11:
.text.triton_poi_fused_add_relu_threshold_backward_11:
[----:B------:R-:W-:Y:S01]  /*0000*/  LDC R1, c[0x0][0x28] ;  /* 0x00000a00ff017b82 */ /* 0x000fe20000000800 */
[----:B------:R-:W1:Y:S07]  /*0010*/  S2R R0, SR_TID.X ;  /* 0x0000000000007919 */ /* 0x000e6e0000002100 */
[----:B------:R-:W2:Y:S01]  /*0020*/  LDC.64 R6, c[0x0][0x220] ;  /* 0x00008800ff067b82 */ /* 0x000ea20000000a00 */
[----:B------:R-:W-:Y:S01]  /*0030*/  ULDC.64 UR4, c[0x0][0x208] ;  /* 0x0000820000047ab9 */ /* 0x000fe20000000a00 */
[----:B------:R-:W-:Y:S01]  /*0040*/  ULDC.64 UR6, c[0x0][0x228] ;  /* 0x00008a0000067ab9 */ /* 0x000fe20000000a00 */
[----:B------:R-:W3:Y:S05]  /*0050*/  S2R R9, SR_CTAID.X ;  /* 0x0000000000097919 */ /* 0x000eea0000002500 */
[----:B------:R-:W4:Y:S08]  /*0060*/  LDC.64 R4, c[0x0][0x218] ;  /* 0x00008600ff047b82 */ /* 0x000f300000000a00 */
[----:B------:R-:W5:Y:S01]  /*0070*/  LDC.64 R2, c[0x0][0x210] ;  /* 0x00008400ff027b82 */ /* 0x000f620000000a00 */
[----:B-1----:R-:W-:-:S05]  /*0080*/  LOP3.LUT R0, R0, 0x7f, RZ, 0xc0, !PT ;  /* 0x0000007f00007812 */ /* 0x002fca00078ec0ff */
[----:B---3--:R-:W-:-:S04]  /*0090*/  IMAD R9, R9, 0x80, R0 ;  /* 0x0000008009097824 */ /* 0x008fc800078e0200 */
[----:B--2---:R-:W-:-:S06]  /*00a0*/  IMAD.WIDE R6, R9, 0x4, R6 ;  /* 0x0000000409067825 */ /* 0x004fcc00078e0206 */
[----:B------:R-:W2:Y:S01]  /*00b0*/  LDG.E R6, desc[UR4][R6.64] ;  /* 0x0000000406067981 */ /* 0x000ea2000c1e1900 */
[----:B----4-:R-:W-:-:S04]  /*00c0*/  IMAD.WIDE R4, R9, 0x4, R4 ;  /* 0x0000000409047825 */ /* 0x010fc800078e0204 */
[----:B-----5:R-:W-:Y:S02]  /*00d0*/  IMAD.WIDE R2, R9, 0x4, R2 ;  /* 0x0000000409027825 */ /* 0x020fe400078e0202 */
[----:B------:R-:W3:Y:S04]  /*00e0*/  LDG.E R4, desc[UR4][R4.64] ;  /* 0x0000000404047981 */ /* 0x000ee8000c1e1900 */
[----:B------:R-:W4:Y:S01]  /*00f0*/  LDG.E R0, desc[UR4][R2.64] ;  /* 0x0000000402007981 */ /* 0x000f22000c1e1900 */
[----:B------:R-:W-:-:S04]  /*0100*/  IADD3 R8, P1, R9, UR6, RZ ;  /* 0x0000000609087c10 */ /* 0x000fc8000ff3e0ff */
[----:B------:R-:W-:Y:S02]  /*0110*/  LEA.HI.X.SX32 R9, R9, UR7, 0x1, P1 ;  /* 0x0000000709097c11 */ /* 0x000fe400088f0eff */
[----:B--2---:R-:W-:-:S04]  /*0120*/  FSETP.GEU.AND P0, PT, R6, RZ, PT ;  /* 0x000000ff0600720b */ /* 0x004fc80003f0e000 */
[----:B------:R-:W-:-:S04]  /*0130*/  FSEL R11, R6, RZ, P0 ;  /* 0x000000ff060b7208 */ /* 0x000fc80000000000 */
[----:B------:R-:W-:Y:S01]  /*0140*/  FSETP.GTU.AND P0, PT, R11, RZ, PT ;  /* 0x000000ff0b00720b */ /* 0x000fe20003f0c000 */
[----:B---3--:R-:W-:-:S03]  /*0150*/  FADD R13, R4, R11 ;  /* 0x0000000b040d7221 */ /* 0x008fc60000000000 */
[----:B------:R-:W-:Y:S01]  /*0160*/  SEL R7, RZ, 0x1, P0 ;  /* 0x00000001ff077807 */ /* 0x000fe20000000000 */
[----:B----4-:R-:W-:-:S05]  /*0170*/  FADD R13, R0, R13 ;  /* 0x0000000d000d7221 */ /* 0x010fca0000000000 */
[----:B------:R-:W-:Y:S04]  /*0180*/  STG.E desc[UR4][R2.64], R13 ;  /* 0x0000000d02007986 */ /* 0x000fe8000c101904 */
[----:B------:R-:W-:Y:S01]  /*0190*/  STG.E.U8 desc[UR4][R8.64], R7 ;  /* 0x0000000708007986 */ /* 0x000fe2000c101104 */
[----:B------:R-:W-:Y:S05]  /*01a0*/  EXIT ;  /* 0x000000000000794d */ /* 0x000fea0003800000 */
.L_x_0:
[----:B------:R-:W-:-:S00]  /*01b0*/  BRA `(.L_x_0) ;  /* 0xfffffffc00fc7947 */ /* 0x000fc0000383ffff */
[----:B------:R-:W-:-:S00]  /*01c0*/  NOP ;  /* 0x0000000000007918 */ /* 0x000fc00000000000 */
        /* <DEDUP_REMOVED lines=11> */
.L_x_1:


//--------------------- .nv.constant0.triton_poi_fused_add_relu_threshold_backward_11 --------------------------
	.section	.nv.constant0.triton_poi_fused_add_relu_threshold_backward_11,"a",@progbits
	.sectionflags	@""
	.align	4
.nv.constant0.triton_poi_fused_add_relu_threshold_backward_11:
	.zero		564
